	.headerflags	@"EF_CUDA_TEXMODE_UNIFIED EF_CUDA_64BIT_ADDRESS EF_CUDA_ACCELERATORS EF_CUDA_SM90 EF_CUDA_VIRTUAL_SM(EF_CUDA_SM90)"
	.elftype	@"ET_EXEC"


//--------------------- .nv.info                  --------------------------
	.section	.nv.info,"",@"SHT_CUDA_INFO"
	.align	4


	//----- nvinfo : EIATTR_REGCOUNT
	.align		4
        /*0000*/ 	.byte	0x04, 0x2f
        /*0002*/ 	.short	(.L_3 - .L_2)
	.align		4
.L_2:
        /*0004*/ 	.word	index@(triton_poi_fused__native_batch_norm_legit_no_training_relu_46)
        /*0008*/ 	.word	0x00000011


	//----- nvinfo : EIATTR_MIN_STACK_SIZE
	.align		4
.L_3:
        /*000c*/ 	.byte	0x04, 0x12
        /*000e*/ 	.short	(.L_5 - .L_4)
	.align		4
.L_4:
        /*0010*/ 	.word	index@(triton_poi_fused__native_batch_norm_legit_no_training_relu_46)
        /*0014*/ 	.word	0x00000000


	//----- nvinfo : EIATTR_FRAME_SIZE
	.align		4
.L_5:
        /*0018*/ 	.byte	0x04, 0x11
        /*001a*/ 	.short	(.L_7 - .L_6)
	.align		4
.L_6:
        /*001c*/ 	.word	index@(triton_poi_fused__native_batch_norm_legit_no_training_relu_46)
        /*0020*/ 	.word	0x00000000


	//----- nvinfo : EIATTR_MIN_STACK_SIZE
	.align		4
.L_7:
        /*0024*/ 	.byte	0x04, 0x12
        /*0026*/ 	.short	(.L_9 - .L_8)
	.align		4
.L_8:
        /*0028*/ 	.word	index@(triton_poi_fused__native_batch_norm_legit_no_training_relu_46)
        /*002c*/ 	.word	0x00000000
.L_9:


//--------------------- .nv.info.triton_poi_fused__native_batch_norm_legit_no_training_relu_46 --------------------------
	.section	.nv.info.triton_poi_fused__native_batch_norm_legit_no_training_relu_46,"",@"SHT_CUDA_INFO"
	.sectionflags	@""
	.align	4


	//----- nvinfo : EIATTR_CUDA_API_VERSION
	.align		4
        /*0000*/ 	.byte	0x04, 0x37
        /*0002*/ 	.short	(.L_11 - .L_10)
.L_10:
        /*0004*/ 	.word	0x0000007c


	//----- nvinfo : EIATTR_KPARAM_INFO
	.align		4
.L_11:
        /*0008*/ 	.byte	0x04, 0x17
        /*000a*/ 	.short	(.L_13 - .L_12)
.L_12:
        /*000c*/ 	.word	0x00000000
        /*0010*/ 	.short	0x0006
        /*0012*/ 	.short	0x0030
        /*0014*/ 	.byte	0x00, 0xf0, 0x11, 0x00


	//----- nvinfo : EIATTR_KPARAM_INFO
	.align		4
.L_13:
        /*0018*/ 	.byte	0x04, 0x17
        /*001a*/ 	.short	(.L_15 - .L_14)
.L_14:
        /*001c*/ 	.word	0x00000000
        /*0020*/ 	.short	0x0005
        /*0022*/ 	.short	0x0028
        /*0024*/ 	.byte	0x00, 0xf4, 0x21, 0x00


	//----- nvinfo : EIATTR_KPARAM_INFO
	.align		4
.L_15:
        /*0028*/ 	.byte	0x04, 0x17
        /*002a*/ 	.short	(.L_17 - .L_16)
.L_16:
        /*002c*/ 	.word	0x00000000
        /*0030*/ 	.short	0x0004
        /*0032*/ 	.short	0x0020
        /*0034*/ 	.byte	0x00, 0xf4, 0x21, 0x00


	//----- nvinfo : EIATTR_KPARAM_INFO
	.align		4
.L_17:
        /*0038*/ 	.byte	0x04, 0x17
        /*003a*/ 	.short	(.L_19 - .L_18)
.L_18:
        /*003c*/ 	.word	0x00000000
        /*0040*/ 	.short	0x0003
        /*0042*/ 	.short	0x0018
        /*0044*/ 	.byte	0x00, 0xf4, 0x21, 0x00


	//----- nvinfo : EIATTR_KPARAM_INFO
	.align		4
.L_19:
        /*0048*/ 	.byte	0x04, 0x17
        /*004a*/ 	.short	(.L_21 - .L_20)
.L_20:
        /*004c*/ 	.word	0x00000000
        /*0050*/ 	.short	0x0002
        /*0052*/ 	.short	0x0010
        /*0054*/ 	.byte	0x00, 0xf4, 0x21, 0x00


	//----- nvinfo : EIATTR_KPARAM_INFO
	.align		4
.L_21:
        /*0058*/ 	.byte	0x04, 0x17
        /*005a*/ 	.short	(.L_23 - .L_22)
.L_22:
        /*005c*/ 	.word	0x00000000
        /*0060*/ 	.short	0x0001
        /*0062*/ 	.short	0x0008
        /*0064*/ 	.byte	0x00, 0xf4, 0x21, 0x00


	//----- nvinfo : EIATTR_KPARAM_INFO
	.align		4
.L_23:
        /*0068*/ 	.byte	0x04, 0x17
        /*006a*/ 	.short	(.L_25 - .L_24)
.L_24:
        /*006c*/ 	.word	0x00000000
        /*0070*/ 	.short	0x0000
        /*0072*/ 	.short	0x0000
        /*0074*/ 	.byte	0x00, 0xf4, 0x21, 0x00


	//----- nvinfo : EIATTR_SPARSE_MMA_MASK
	.align		4
.L_25:
        /*0078*/ 	.byte	0x03, 0x50
        /*007a*/ 	.short	0x0000


	//----- nvinfo : EIATTR_MAXREG_COUNT
	.align		4
        /*007c*/ 	.byte	0x03, 0x1b
        /*007e*/ 	.short	0x00ff


	//----- nvinfo : EIATTR_EXIT_INSTR_OFFSETS
	.align		4
        /*0080*/ 	.byte	0x04, 0x1c
        /*0082*/ 	.short	(.L_27 - .L_26)


	//   ....[0]....
.L_26:
        /*0084*/ 	.word	0x00000350


	//----- nvinfo : EIATTR_REQNTID
	.align		4
.L_27:
        /*0088*/ 	.byte	0x04, 0x10
        /*008a*/ 	.short	(.L_29 - .L_28)
.L_28:
        /*008c*/ 	.word	0x00000080
        /*0090*/ 	.word	0x00000001
        /*0094*/ 	.word	0x00000001


	//----- nvinfo : EIATTR_CBANK_PARAM_SIZE
	.align		4
.L_29:
        /*0098*/ 	.byte	0x03, 0x19
        /*009a*/ 	.short	0x0034


	//----- nvinfo : EIATTR_PARAM_CBANK
	.align		4
        /*009c*/ 	.byte	0x04, 0x0a
        /*009e*/ 	.short	(.L_31 - .L_30)
	.align		4
.L_30:
        /*00a0*/ 	.word	index@(.nv.constant0.triton_poi_fused__native_batch_norm_legit_no_training_relu_46)
        /*00a4*/ 	.short	0x0210
        /*00a6*/ 	.short	0x0034


	//----- nvinfo : EIATTR_SW_WAR
	.align		4
.L_31:
        /*00a8*/ 	.byte	0x04, 0x36
        /*00aa*/ 	.short	(.L_33 - .L_32)
.L_32:
        /*00ac*/ 	.word	0x00000008
.L_33:


//--------------------- .nv.callgraph             --------------------------
	.section	.nv.callgraph,"",@"SHT_CUDA_CALLGRAPH"
	.align	4
	.sectionentsize	8
	.align		4
        /*0000*/ 	.word	0x00000000
	.align		4
        /*0004*/ 	.word	0xffffffff
	.align		4
        /*0008*/ 	.word	0x00000000
	.align		4
        /*000c*/ 	.word	0xfffffffe
	.align		4
        /*0010*/ 	.word	0x00000000
	.align		4
        /*0014*/ 	.word	0xfffffffd
	.align		4
        /*0018*/ 	.word	0x00000000
	.align		4
        /*001c*/ 	.word	0xfffffffc


//--------------------- .nv.constant4             --------------------------
	.section	.nv.constant4,"a",@progbits
	.align	8
	.align		8
.nv.constant4:
        /*0000*/ 	.dword	_$_str
	.align		8
        /*0008*/ 	.dword	_$_str_$_2


//--------------------- .text.triton_poi_fused__native_batch_norm_legit_no_training_relu_46 --------------------------
	.section	.text.triton_poi_fused__native_batch_norm_legit_no_training_relu_46,"ax",@progbits
	.align	128
        .global         triton_poi_fused__native_batch_norm_legit_no_training_relu_46
        .type           triton_poi_fused__native_batch_norm_legit_no_training_relu_46,@function
        .size           triton_poi_fused__native_batch_norm_legit_no_training_relu_46,(.L_x_1 - triton_poi_fused__native_batch_norm_legit_no_training_relu_46)
        .other          triton_poi_fused__native_batch_norm_legit_no_training_relu_46,@"STO_CUDA_ENTRY STV_DEFAULT"
triton_poi_fused__native_batch_norm_legit_no_training_relu_46:
.text.triton_poi_fused__native_batch_norm_legit_no_training_relu_46:
[----:B------:R-:W-:Y:S01]  /*0000*/  LDC R1, c[0x0][0x28] ;  /* 0x00000a00ff017b82 */ /* 0x000fe20000000800 */
[----:B------:R-:W1:Y:S07]  /*0010*/  S2R R0, SR_TID.X ;  /* 0x0000000000007919 */ /* 0x000e6e0000002100 */
[----:B------:R-:W2:Y:S01]  /*0020*/  LDC.64 R6, c[0x0][0x220] ;  /* 0x00008800ff067b82 */ /* 0x000ea20000000a00 */
[----:B------:R-:W-:Y:S01]  /*0030*/  ULDC.64 UR4, c[0x0][0x208] ;  /* 0x0000820000047ab9 */ /* 0x000fe20000000a00 */
[----:B------:R-:W3:Y:S06]  /*0040*/  S2R R5, SR_CTAID.X ;  /* 0x0000000000057919 */ /* 0x000eec0000002500 */
[----:B------:R-:W4:Y:S08]  /*0050*/  LDC.64 R8, c[0x0][0x228] ;  /* 0x00008a00ff087b82 */ /* 0x000f300000000a00 */
[----:B------:R-:W5:Y:S01]  /*0060*/  LDC.64 R10, c[0x0][0x230] ;  /* 0x00008c00ff0a7b82 */ /* 0x000f620000000a00 */
[----:B-1----:R-:W-:-:S02]  /*0070*/  SHF.L.U32 R0, R0, 0x1, RZ ;  /* 0x0000000100007819 */ /* 0x002fc400000006ff */
[----:B---3--:R-:W-:Y:S02]  /*0080*/  SHF.R.S32.HI R3, RZ, 0x17, R5 ;  /* 0x00000017ff037819 */ /* 0x008fe40000011405 */
[----:B------:R-:W-:Y:S02]  /*0090*/  LOP3.LUT R0, R0, 0xfe, RZ, 0xc0, !PT ;  /* 0x000000fe00007812 */ /* 0x000fe400078ec0ff */
[----:B------:R-:W-:Y:S02]  /*00a0*/  SGXT R3, R3, 0x1 ;  /* 0x000000010303781a */ /* 0x000fe40000000200 */
[----:B------:R-:W-:Y:S02]  /*00b0*/  LEA R0, R5, R0, 0x8 ;  /* 0x0000000005007211 */ /* 0x000fe400078e40ff */
[----:B------:R-:W1:Y:S02]  /*00c0*/  LDC.64 R4, c[0x0][0x218] ;  /* 0x00008600ff047b82 */ /* 0x000e640000000a00 */
[----:B------:R-:W-:-:S04]  /*00d0*/  LEA.HI R3, R3, R0, RZ, 0x6 ;  /* 0x0000000003037211 */ /* 0x000fc800078f30ff */
[----:B------:R-:W-:-:S04]  /*00e0*/  SHF.R.S32.HI R3, RZ, 0x6, R3 ;  /* 0x00000006ff037819 */ /* 0x000fc80000011403 */
[----:B------:R-:W-:-:S04]  /*00f0*/  LEA.HI R2, R3, R3, RZ, 0x7 ;  /* 0x0000000303027211 */ /* 0x000fc800078f38ff */
[----:B------:R-:W-:-:S04]  /*0100*/  LOP3.LUT R2, R2, 0xffffff80, RZ, 0xc0, !PT ;  /* 0xffffff8002027812 */ /* 0x000fc800078ec0ff */
[----:B------:R-:W-:Y:S02]  /*0110*/  IADD3 R13, R3, -R2, RZ ;  /* 0x80000002030d7210 */ /* 0x000fe40007ffe0ff */
[----:B------:R-:W3:Y:S03]  /*0120*/  LDC.64 R2, c[0x0][0x210] ;  /* 0x00008400ff027b82 */ /* 0x000ee60000000a00 */
[----:B--2---:R-:W-:-:S06]  /*0130*/  IMAD.WIDE R6, R13, 0x4, R6 ;  /* 0x000000040d067825 */ /* 0x004fcc00078e0206 */
[----:B------:R-:W2:Y:S01]  /*0140*/  LDG.E.EL R6, desc[UR4][R6.64] ;  /* 0x0000000406067981 */ /* 0x000ea2000c2e1900 */
[----:B-1----:R-:W-:-:S05]  /*0150*/  IMAD.WIDE R4, R13, 0x4, R4 ;  /* 0x000000040d047825 */ /* 0x002fca00078e0204 */
[----:B------:R1:W2:Y:S01]  /*0160*/  LDG.E.EL R12, desc[UR4][R4.64] ;  /* 0x00000004040c7981 */ /* 0x0002a2000c2e1900 */
[----:B---3--:R-:W-:Y:S01]  /*0170*/  IMAD.WIDE R2, R0, 0x4, R2 ;  /* 0x0000000400027825 */ /* 0x008fe200078e0202 */
[----:B------:R-:W-:Y:S01]  /*0180*/  HFMA2.MMA R14, -RZ, RZ, 1.625, 0 ;  /* 0x3e800000ff0e7435 */ /* 0x000fe200000001ff */
[----:B-1----:R-:W1:Y:S04]  /*0190*/  LDC.64 R4, c[0x0][0x238] ;  /* 0x00008e00ff047b82 */ /* 0x002e680000000a00 */
[----:B------:R-:W3:Y:S01]  /*01a0*/  LDG.E.64 R2, desc[UR4][R2.64] ;  /* 0x0000000402027981 */ /* 0x000ee2000c1e1b00 */
[----:B----4-:R-:W-:-:S04]  /*01b0*/  IMAD.WIDE R8, R13, 0x4, R8 ;  /* 0x000000040d087825 */ /* 0x010fc800078e0208 */
[----:B-----5:R-:W-:Y:S02]  /*01c0*/  IMAD.WIDE R10, R13, 0x4, R10 ;  /* 0x000000040d0a7825 */ /* 0x020fe400078e020a */
[----:B------:R-:W4:Y:S04]  /*01d0*/  LDG.E.EL R8, desc[UR4][R8.64] ;  /* 0x0000000408087981 */ /* 0x000f28000c2e1900 */
[----:B------:R-:W4:Y:S01]  /*01e0*/  LDG.E.EL R11, desc[UR4][R10.64] ;  /* 0x000000040a0b7981 */ /* 0x000f22000c2e1900 */
[----:B-1----:R-:W-:-:S04]  /*01f0*/  IMAD.WIDE R4, R0, 0x4, R4 ;  /* 0x0000000400047825 */ /* 0x002fc800078e0204 */
[----:B--2---:R-:W-:-:S04]  /*0200*/  FADD R6, R6, 9.9999997473787516356e-06 ;  /* 0x3727c5ac06067421 */ /* 0x004fc80000000000 */
[----:B------:R-:W1:Y:S02]  /*0210*/  MUFU.SQRT R7, R6 ;  /* 0x0000000600077308 */ /* 0x000e640000002000 */
[C---:B-1----:R-:W-:Y:S02]  /*0220*/  FSETP.GT.AND P0, PT, R7.reuse, 8.50705917302346158658e+37, PT ;  /* 0x7e8000000700780b */ /* 0x042fe40003f04000 */
[----:B------:R-:W-:-:S11]  /*0230*/  FSETP.GEU.AND P1, PT, R7, 1.175494350822287508e-38, PT ;  /* 0x008000000700780b */ /* 0x000fd60003f2e000 */
[----:B------:R-:W-:-:S04]  /*0240*/  @P0 FMUL R7, R7, 0.25 ;  /* 0x3e80000007070820 */ /* 0x000fc80000400000 */
[----:B------:R-:W-:-:S06]  /*0250*/  @!P1 FMUL R7, R7, 16777216 ;  /* 0x4b80000007079820 */ /* 0x000fcc0000400000 */
[----:B------:R-:W1:Y:S01]  /*0260*/  MUFU.RCP R7, R7 ;  /* 0x0000000700077308 */ /* 0x000e620000001000 */
[----:B------:R-:W-:Y:S01]  /*0270*/  FSEL R14, R14, 1, P0 ;  /* 0x3f8000000e0e7808 */ /* 0x000fe20000000000 */
[----:B---3--:R-:W-:-:S04]  /*0280*/  FADD R2, R2, -R12 ;  /* 0x8000000c02027221 */ /* 0x008fc80000000000 */
[----:B------:R-:W-:Y:S01]  /*0290*/  @!P1 FMUL R14, R14, 16777216 ;  /* 0x4b8000000e0e9820 */ /* 0x000fe20000400000 */
[----:B------:R-:W-:-:S03]  /*02a0*/  FADD R3, R3, -R12 ;  /* 0x8000000c03037221 */ /* 0x000fc60000000000 */
[----:B-1----:R-:W-:-:S04]  /*02b0*/  FMUL R14, R7, R14 ;  /* 0x0000000e070e7220 */ /* 0x002fc80000400000 */
[-C--:B------:R-:W-:Y:S01]  /*02c0*/  FMUL R2, R2, R14.reuse ;  /* 0x0000000e02027220 */ /* 0x080fe20000400000 */
[----:B------:R-:W-:-:S03]  /*02d0*/  FMUL R14, R3, R14 ;  /* 0x0000000e030e7220 */ /* 0x000fc60000400000 */
[C-C-:B----4-:R-:W-:Y:S01]  /*02e0*/  FFMA R2, R8.reuse, R2, R11.reuse ;  /* 0x0000000208027223 */ /* 0x150fe2000000000b */
[----:B------:R-:W-:-:S04]  /*02f0*/  FFMA R14, R8, R14, R11 ;  /* 0x0000000e080e7223 */ /* 0x000fc8000000000b */
[----:B------:R-:W-:Y:S02]  /*0300*/  FSETP.GEU.AND P0, PT, R2, RZ, PT ;  /* 0x000000ff0200720b */ /* 0x000fe40003f0e000 */
[----:B------:R-:W-:Y:S02]  /*0310*/  FSETP.GEU.AND P1, PT, R14, RZ, PT ;  /* 0x000000ff0e00720b */ /* 0x000fe40003f2e000 */
[----:B------:R-:W-:Y:S02]  /*0320*/  FSEL R2, R2, RZ, P0 ;  /* 0x000000ff02027208 */ /* 0x000fe40000000000 */
[----:B------:R-:W-:-:S05]  /*0330*/  FSEL R3, R14, RZ, P1 ;  /* 0x000000ff0e037208 */ /* 0x000fca0000800000 */
[----:B------:R-:W-:Y:S01]  /*0340*/  STG.E.64 desc[UR4][R4.64], R2 ;  /* 0x0000000204007986 */ /* 0x000fe2000c101b04 */
[----:B------:R-:W-:Y:S05]  /*0350*/  EXIT ;  /* 0x000000000000794d */ /* 0x000fea0003800000 */
.L_x_0:
[----:B------:R-:W-:-:S00]  /*0360*/  BRA `(.L_x_0) ;  /* 0xfffffffc00fc7947 */ /* 0x000fc0000383ffff */
[----:B------:R-:W-:-:S00]  /*0370*/  NOP ;  /* 0x0000000000007918 */ /* 0x000fc00000000000 */
        /* <DEDUP_REMOVED lines=8> */
.L_x_1:


//--------------------- .nv.global.init           --------------------------
	.section	.nv.global.init,"aw",@progbits
.nv.global.init:
	.type		_$_str,@object
	.size		_$_str,(_$_str_$_2 - _$_str)
_$_str:
        /*0000*/ 	.byte	0x5f, 0x5f, 0x43, 0x55, 0x44, 0x41, 0x5f, 0x46, 0x54, 0x5a, 0x00
	.type		_$_str_$_2,@object
	.size		_$_str_$_2,(.L_1 - _$_str_$_2)
_$_str_$_2:
        /*000b*/ 	.byte	0x5f, 0x5f, 0x43, 0x55, 0x44, 0x41, 0x5f, 0x50, 0x52, 0x45, 0x43, 0x5f, 0x53, 0x51, 0x52, 0x54
        /*001b*/ 	.byte	0x00
.L_1:


//--------------------- .nv.constant0.triton_poi_fused__native_batch_norm_legit_no_training_relu_46 --------------------------
	.section	.nv.constant0.triton_poi_fused__native_batch_norm_legit_no_training_relu_46,"a",@progbits
	.sectionflags	@""
	.align	4
.nv.constant0.triton_poi_fused__native_batch_norm_legit_no_training_relu_46:
	.zero		580
